//
// Generated by NVIDIA NVVM Compiler
//
// Compiler Build ID: CL-36424714
// Cuda compilation tools, release 13.0, V13.0.88
// Based on NVVM 20.0.0
//

.version 9.0
.target sm_100
.address_size 64

	// .globl	_Z6VecAddPfS_S_i
.extern .func  (.param .b32 func_retval0) vprintf
(
	.param .b64 vprintf_param_0,
	.param .b64 vprintf_param_1
)
;
.global .align 1 .b8 $str[40] = {84, 104, 114, 101, 97, 100, 32, 37, 105, 58, 58, 32, 32, 67, 91, 37, 105, 93, 32, 61, 32, 65, 91, 37, 105, 93, 43, 66, 91, 37, 105, 93, 32, 61, 32, 37, 102, 32, 10};

.visible .entry _Z6VecAddPfS_S_i(
	.param .u64 .ptr .align 1 _Z6VecAddPfS_S_i_param_0,
	.param .u64 .ptr .align 1 _Z6VecAddPfS_S_i_param_1,
	.param .u64 .ptr .align 1 _Z6VecAddPfS_S_i_param_2,
	.param .u32 _Z6VecAddPfS_S_i_param_3
)
{
	.local .align 8 .b8 	__local_depot0[24];
	.reg .b64 	%SP;
	.reg .b64 	%SPL;
	.reg .pred 	%p<2>;
	.reg .b32 	%r<5>;
	.reg .b32 	%f<4>;
	.reg .b64 	%rd<15>;
	.reg .b64 	%fd<2>;

	mov.u64 	%SPL, __local_depot0;
	cvta.local.u64 	%SP, %SPL;
	ld.param.u64 	%rd1, [_Z6VecAddPfS_S_i_param_0];
	ld.param.u64 	%rd2, [_Z6VecAddPfS_S_i_param_1];
	ld.param.u64 	%rd3, [_Z6VecAddPfS_S_i_param_2];
	ld.param.u32 	%r2, [_Z6VecAddPfS_S_i_param_3];
	mov.u32 	%r1, %tid.x;
	setp.ge.s32 	%p1, %r1, %r2;
	@%p1 bra 	$L__BB0_2;
	add.u64 	%rd4, %SP, 0;
	add.u64 	%rd5, %SPL, 0;
	cvta.to.global.u64 	%rd6, %rd1;
	cvta.to.global.u64 	%rd7, %rd2;
	cvta.to.global.u64 	%rd8, %rd3;
	mul.wide.u32 	%rd9, %r1, 4;
	add.s64 	%rd10, %rd6, %rd9;
	ld.global.f32 	%f1, [%rd10];
	add.s64 	%rd11, %rd7, %rd9;
	ld.global.f32 	%f2, [%rd11];
	add.f32 	%f3, %f1, %f2;
	add.s64 	%rd12, %rd8, %rd9;
	st.global.f32 	[%rd12], %f3;
	cvt.f64.f32 	%fd1, %f3;
	st.local.v2.u32 	[%rd5], {%r1, %r1};
	st.local.v2.u32 	[%rd5+8], {%r1, %r1};
	st.local.f64 	[%rd5+16], %fd1;
	mov.u64 	%rd13, $str;
	cvta.global.u64 	%rd14, %rd13;
	{ // callseq 0, 0
	.param .b64 param0;
	st.param.b64 	[param0], %rd14;
	.param .b64 param1;
	st.param.b64 	[param1], %rd4;
	.param .b32 retval0;
	call.uni (retval0), 
	vprintf, 
	(
	param0, 
	param1
	);
	ld.param.b32 	%r3, [retval0];
	} // callseq 0
$L__BB0_2:
	ret;

}


// ===== COMPILED SASS (sm_100) =====

	.target	sm_100

	.elftype	@"ET_EXEC"


//--------------------- .note.nv.tkinfo           --------------------------
	.section	.note.nv.tkinfo,"",@"SHT_NOTE"
	.sectionflags	@"SHF_NOTE_NV_TKINFO"
	.tkinfo
        /*0018*/ 	.word	0x00000002
        /*0030*/ 	.string	""
        /*0030*/ 	.string	"ptxas"
        /*0030*/ 	.string	"Cuda compilation tools, release 13.0, V13.0.88"
        /*0030*/ 	.string	"Build cuda_13.0.r13.0/compiler.36424714_0"
        /*0030*/ 	.string	"-arch sm_100 -m 64 "



//--------------------- .note.nv.cuinfo           --------------------------
	.section	.note.nv.cuinfo,"",@"SHT_NOTE"
	.sectionflags	@"SHF_NOTE_NV_CUINFO"
        /*0018*/ 	.short	0x0002
        /*001a*/ 	.short	0x0064
        /*001c*/ 	.short	0x0082
	.zero		2


//--------------------- .nv.info                  --------------------------
	.section	.nv.info,"",@"SHT_CUDA_INFO"
	.align	4


	//----- nvinfo : EIATTR_REGCOUNT
	.align		4
        /*0000*/ 	.byte	0x04, 0x2f
        /*0002*/ 	.short	(.L_2 - .L_1)
	.align		4
.L_1:
        /*0004*/ 	.word	index@(_Z6VecAddPfS_S_i)
        /*0008*/ 	.word	0x00000018


	//----- nvinfo : EIATTR_FRAME_SIZE
	.align		4
.L_2:
        /*000c*/ 	.byte	0x04, 0x11
        /*000e*/ 	.short	(.L_4 - .L_3)
	.align		4
.L_3:
        /*0010*/ 	.word	index@(_Z6VecAddPfS_S_i)
        /*0014*/ 	.word	0x00000018


	//----- nvinfo : EIATTR_MIN_STACK_SIZE
	.align		4
.L_4:
        /*0018*/ 	.byte	0x04, 0x12
        /*001a*/ 	.short	(.L_6 - .L_5)
	.align		4
.L_5:
        /*001c*/ 	.word	index@(_Z6VecAddPfS_S_i)
        /*0020*/ 	.word	0x00000018
.L_6:


//--------------------- .nv.compat                --------------------------
	.section	.nv.compat,"",@"SHT_CUDA_COMPAT_INFO"
	.align	4
        /*0000*/ 	.byte	0x02, 0x09, 0x00, 0x00, 0x02, 0x02, 0x01, 0x00, 0x02, 0x05, 0x05, 0x00, 0x03, 0x07, 0x01, 0x01
        /*0010*/ 	.byte	0x02, 0x03, 0x00, 0x00, 0x02, 0x06, 0x01, 0x00, 0x04, 0x0b, 0x08, 0x00, 0x09, 0x00, 0x00, 0x00
        /*0020*/ 	.byte	0x00, 0x00, 0x00, 0x00


//--------------------- .nv.info._Z6VecAddPfS_S_i --------------------------
	.section	.nv.info._Z6VecAddPfS_S_i,"",@"SHT_CUDA_INFO"
	.sectionflags	@""
	.align	4


	//----- nvinfo : EIATTR_CUDA_API_VERSION
	.align		4
        /*0000*/ 	.byte	0x04, 0x37
        /*0002*/ 	.short	(.L_8 - .L_7)
.L_7:
        /*0004*/ 	.word	0x00000082


	//----- nvinfo : EIATTR_KPARAM_INFO
	.align		4
.L_8:
        /*0008*/ 	.byte	0x04, 0x17
        /*000a*/ 	.short	(.L_10 - .L_9)
.L_9:
        /*000c*/ 	.word	0x00000000
        /*0010*/ 	.short	0x0003
        /*0012*/ 	.short	0x0018
        /*0014*/ 	.byte	0x00, 0xf0, 0x11, 0x00


	//----- nvinfo : EIATTR_KPARAM_INFO
	.align		4
.L_10:
        /*0018*/ 	.byte	0x04, 0x17
        /*001a*/ 	.short	(.L_12 - .L_11)
.L_11:
        /*001c*/ 	.word	0x00000000
        /*0020*/ 	.short	0x0002
        /*0022*/ 	.short	0x0010
        /*0024*/ 	.byte	0x00, 0xf5, 0x21, 0x00


	//----- nvinfo : EIATTR_KPARAM_INFO
	.align		4
.L_12:
        /*0028*/ 	.byte	0x04, 0x17
        /*002a*/ 	.short	(.L_14 - .L_13)
.L_13:
        /*002c*/ 	.word	0x00000000
        /*0030*/ 	.short	0x0001
        /*0032*/ 	.short	0x0008
        /*0034*/ 	.byte	0x00, 0xf5, 0x21, 0x00


	//----- nvinfo : EIATTR_KPARAM_INFO
	.align		4
.L_14:
        /*0038*/ 	.byte	0x04, 0x17
        /*003a*/ 	.short	(.L_16 - .L_15)
.L_15:
        /*003c*/ 	.word	0x00000000
        /*0040*/ 	.short	0x0000
        /*0042*/ 	.short	0x0000
        /*0044*/ 	.byte	0x00, 0xf5, 0x21, 0x00


	//----- nvinfo : EIATTR_SPARSE_MMA_MASK
	.align		4
.L_16:
        /*0048*/ 	.byte	0x03, 0x50
        /*004a*/ 	.short	0x0000


	//----- nvinfo : EIATTR_MAXREG_COUNT
	.align		4
        /*004c*/ 	.byte	0x03, 0x1b
        /*004e*/ 	.short	0x00ff


	//----- nvinfo : EIATTR_EXTERNS
	.align		4
        /*0050*/ 	.byte	0x04, 0x0f
        /*0052*/ 	.short	(.L_18 - .L_17)


	//   ....[0]....
	.align		4
.L_17:
        /*0054*/ 	.word	index@(vprintf)


	//----- nvinfo : EIATTR_MERCURY_ISA_VERSION
	.align		4
.L_18:
        /*0058*/ 	.byte	0x03, 0x5f
        /*005a*/ 	.short	0x0101


	//----- nvinfo : EIATTR_VRC_CTA_INIT_COUNT
	.align		4
        /*005c*/ 	.byte	0x02, 0x4a
	.zero		1
	.zero		1


	//----- nvinfo : EIATTR_SYSCALL_OFFSETS
	.align		4
        /*0060*/ 	.byte	0x04, 0x46
        /*0062*/ 	.short	(.L_20 - .L_19)


	//   ....[0]....
.L_19:
        /*0064*/ 	.word	0x00000220


	//----- nvinfo : EIATTR_EXIT_INSTR_OFFSETS
	.align		4
.L_20:
        /*0068*/ 	.byte	0x04, 0x1c
        /*006a*/ 	.short	(.L_22 - .L_21)


	//   ....[0]....
.L_21:
        /*006c*/ 	.word	0x00000090


	//   ....[1]....
        /*0070*/ 	.word	0x00000230


	//----- nvinfo : EIATTR_CRS_STACK_SIZE
	.align		4
.L_22:
        /*0074*/ 	.byte	0x04, 0x1e
        /*0076*/ 	.short	(.L_24 - .L_23)
.L_23:
        /*0078*/ 	.word	0x00000000


	//----- nvinfo : EIATTR_CBANK_PARAM_SIZE
	.align		4
.L_24:
        /*007c*/ 	.byte	0x03, 0x19
        /*007e*/ 	.short	0x001c


	//----- nvinfo : EIATTR_PARAM_CBANK
	.align		4
        /*0080*/ 	.byte	0x04, 0x0a
        /*0082*/ 	.short	(.L_26 - .L_25)
	.align		4
.L_25:
        /*0084*/ 	.word	index@(.nv.constant0._Z6VecAddPfS_S_i)
        /*0088*/ 	.short	0x0380
        /*008a*/ 	.short	0x001c


	//----- nvinfo : EIATTR_SW_WAR
	.align		4
.L_26:
        /*008c*/ 	.byte	0x04, 0x36
        /*008e*/ 	.short	(.L_28 - .L_27)
.L_27:
        /*0090*/ 	.word	0x00000008
.L_28:


//--------------------- .nv.callgraph             --------------------------
	.section	.nv.callgraph,"",@"SHT_CUDA_CALLGRAPH"
	.align	4
	.sectionentsize	8
	.align		4
        /*0000*/ 	.word	0x00000000
	.align		4
        /*0004*/ 	.word	0xffffffff
	.align		4
        /*0008*/ 	.word	index@(_Z6VecAddPfS_S_i)
	.align		4
        /*000c*/ 	.word	index@(vprintf)
	.align		4
        /*0010*/ 	.word	0x00000000
	.align		4
        /*0014*/ 	.word	0xfffffffe
	.align		4
        /*0018*/ 	.word	0x00000000
	.align		4
        /*001c*/ 	.word	0xfffffffd
	.align		4
        /*0020*/ 	.word	0x00000000
	.align		4
        /*0024*/ 	.word	0xfffffffc


//--------------------- .nv.constant4             --------------------------
	.section	.nv.constant4,"a",@progbits
	.align	8
	.align		8
.nv.constant4:
        /*0000*/ 	.dword	vprintf
	.align		8
        /*0008*/ 	.dword	$str


//--------------------- .text._Z6VecAddPfS_S_i    --------------------------
	.section	.text._Z6VecAddPfS_S_i,"ax",@progbits
	.align	128
        .global         _Z6VecAddPfS_S_i
        .type           _Z6VecAddPfS_S_i,@function
        .size           _Z6VecAddPfS_S_i,(.L_x_2 - _Z6VecAddPfS_S_i)
        .other          _Z6VecAddPfS_S_i,@"STO_CUDA_ENTRY STV_DEFAULT"
_Z6VecAddPfS_S_i:
.text._Z6VecAddPfS_S_i:
[----:B------:R-:W0:Y:S01]  /*0000*/  LDC R1, c[0x0][0x37c] ;  /* 0x0000df00ff017b82 */ /* 0x000e220000000800 */
[----:B------:R-:W1:Y:S01]  /*0010*/  S2R R12, SR_TID.X ;  /* 0x00000000000c7919 */ /* 0x000e620000002100 */
[----:B------:R-:W1:Y:S01]  /*0020*/  LDCU UR6, c[0x0][0x398] ;  /* 0x00007300ff0677ac */ /* 0x000e620008000800 */
[----:B0-----:R-:W-:Y:S01]  /*0030*/  IADD3 R1, PT, PT, R1, -0x18, RZ ;  /* 0xffffffe801017810 */ /* 0x001fe20007ffe0ff */
[----:B------:R-:W0:Y:S01]  /*0040*/  LDCU UR4, c[0x0][0x2f8] ;  /* 0x00005f00ff0477ac */ /* 0x000e220008000800 */
[----:B------:R-:W2:Y:S02]  /*0050*/  LDCU UR5, c[0x0][0x2fc] ;  /* 0x00005f80ff0577ac */ /* 0x000ea40008000800 */
[----:B0-----:R-:W-:-:S04]  /*0060*/  IADD3 R6, P1, PT, R1, UR4, RZ ;  /* 0x0000000401067c10 */ /* 0x001fc8000ff3e0ff */
[----:B--2---:R-:W-:Y:S02]  /*0070*/  IADD3.X R7, PT, PT, RZ, UR5, RZ, P1, !PT ;  /* 0x00000005ff077c10 */ /* 0x004fe40008ffe4ff */
[----:B-1----:R-:W-:-:S13]  /*0080*/  ISETP.GE.AND P0, PT, R12, UR6, PT ;  /* 0x000000060c007c0c */ /* 0x002fda000bf06270 */
[----:B------:R-:W-:Y:S05]  /*0090*/  @P0 EXIT ;  /* 0x000000000000094d */ /* 0x000fea0003800000 */
[----:B------:R-:W0:Y:S01]  /*00a0*/  LDC.64 R16, c[0x0][0x388] ;  /* 0x0000e200ff107b82 */ /* 0x000e220000000a00 */
[----:B------:R-:W1:Y:S07]  /*00b0*/  LDCU.64 UR4, c[0x0][0x358] ;  /* 0x00006b00ff0477ac */ /* 0x000e6e0008000a00 */
[----:B------:R-:W2:Y:S08]  /*00c0*/  LDC.64 R4, c[0x0][0x380] ;  /* 0x0000e000ff047b82 */ /* 0x000eb00000000a00 */
[----:B------:R-:W3:Y:S01]  /*00d0*/  LDC.64 R2, c[0x0][0x390] ;  /* 0x0000e400ff027b82 */ /* 0x000ee20000000a00 */
[----:B------:R-:W-:Y:S01]  /*00e0*/  MOV R10, 0x0 ;  /* 0x00000000000a7802 */ /* 0x000fe20000000f00 */
[--C-:B------:R-:W-:Y:S01]  /*00f0*/  IMAD.MOV.U32 R13, RZ, RZ, R12.reuse ;  /* 0x000000ffff0d7224 */ /* 0x100fe200078e000c */
[----:B------:R-:W-:Y:S01]  /*0100*/  MOV R14, R12 ;  /* 0x0000000c000e7202 */ /* 0x000fe20000000f00 */
[----:B------:R-:W-:Y:S01]  /*0110*/  IMAD.MOV.U32 R15, RZ, RZ, R12 ;  /* 0x000000ffff0f7224 */ /* 0x000fe200078e000c */
[----:B------:R-:W4:Y:S01]  /*0120*/  LDCU.64 UR6, c[0x4][0x8] ;  /* 0x01000100ff0677ac */ /* 0x000f220008000a00 */
[----:B0-----:R-:W-:-:S06]  /*0130*/  IMAD.WIDE.U32 R16, R12, 0x4, R16 ;  /* 0x000000040c107825 */ /* 0x001fcc00078e0010 */
[----:B-1----:R-:W5:Y:S01]  /*0140*/  LDG.E R17, desc[UR4][R16.64] ;  /* 0x0000000410117981 */ /* 0x002f62000c1e1900 */
[----:B--2---:R-:W-:-:S05]  /*0150*/  IMAD.WIDE.U32 R4, R12, 0x4, R4 ;  /* 0x000000040c047825 */ /* 0x004fca00078e0004 */
[----:B------:R4:W5:Y:S01]  /*0160*/  LDG.E R0, desc[UR4][R4.64] ;  /* 0x0000000404007981 */ /* 0x000962000c1e1900 */
[----:B---3--:R-:W-:-:S03]  /*0170*/  IMAD.WIDE.U32 R2, R12, 0x4, R2 ;  /* 0x000000040c027825 */ /* 0x008fc600078e0002 */
[----:B------:R0:W-:Y:S01]  /*0180*/  STL.64 [R1], R12 ;  /* 0x0000000c01007387 */ /* 0x0001e20000100a00 */
[----:B------:R-:W1:Y:S03]  /*0190*/  LDC.64 R10, c[0x4][R10] ;  /* 0x010000000a0a7b82 */ /* 0x000e660000000a00 */
[----:B------:R0:W-:Y:S01]  /*01a0*/  STL.64 [R1+0x8], R14 ;  /* 0x0000080e01007387 */ /* 0x0001e20000100a00 */
[----:B----4-:R-:W-:Y:S01]  /*01b0*/  MOV R4, UR6 ;  /* 0x0000000600047c02 */ /* 0x010fe20008000f00 */
[----:B------:R-:W-:Y:S02]  /*01c0*/  IMAD.U32 R5, RZ, RZ, UR7 ;  /* 0x00000007ff057e24 */ /* 0x000fe4000f8e00ff */
[----:B-----5:R-:W-:-:S04]  /*01d0*/  FADD R0, R0, R17 ;  /* 0x0000001100007221 */ /* 0x020fc80000000000 */
[----:B------:R-:W2:Y:S01]  /*01e0*/  F2F.F64.F32 R8, R0 ;  /* 0x0000000000087310 */ /* 0x000ea20000201800 */
[----:B------:R0:W-:Y:S04]  /*01f0*/  STG.E desc[UR4][R2.64], R0 ;  /* 0x0000000002007986 */ /* 0x0001e8000c101904 */
[----:B-12---:R0:W-:Y:S02]  /*0200*/  STL.64 [R1+0x10], R8 ;  /* 0x0000100801007387 */ /* 0x0061e40000100a00 */
[----:B------:R-:W-:-:S07]  /*0210*/  LEPC R20, `(.L_x_0) ;  /* 0x000000001014794e */ /* 0x000fce0000000000 */
[----:B0-----:R-:W-:Y:S05]  /*0220*/  CALL.ABS.NOINC R10 ;  /* 0x000000000a007343 */ /* 0x001fea0003c00000 */
.L_x_0:
[----:B------:R-:W-:Y:S05]  /*0230*/  EXIT ;  /* 0x000000000000794d */ /* 0x000fea0003800000 */
.L_x_1:
[----:B------:R-:W-:-:S00]  /*0240*/  BRA `(.L_x_1) ;  /* 0xfffffffc00fc7947 */ /* 0x000fc0000383ffff */
[----:B------:R-:W-:-:S00]  /*0250*/  NOP ;  /* 0x0000000000007918 */ /* 0x000fc00000000000 */
        /* <DEDUP_REMOVED lines=10> */
.L_x_2:


//--------------------- .nv.global.init           --------------------------
	.section	.nv.global.init,"aw",@progbits
.nv.global.init:
	.type		$str,@object
	.size		$str,(.L_0 - $str)
$str:
        /*0000*/ 	.byte	0x54, 0x68, 0x72, 0x65, 0x61, 0x64, 0x20, 0x25, 0x69, 0x3a, 0x3a, 0x20, 0x20, 0x43, 0x5b, 0x25
        /*0010*/ 	.byte	0x69, 0x5d, 0x20, 0x3d, 0x20, 0x41, 0x5b, 0x25, 0x69, 0x5d, 0x2b, 0x42, 0x5b, 0x25, 0x69, 0x5d
        /*0020*/ 	.byte	0x20, 0x3d, 0x20, 0x25, 0x66, 0x20, 0x0a, 0x00
.L_0:


//--------------------- .nv.shared.reserved.0     --------------------------
	.section	.nv.shared.reserved.0,"aw",@nobits
	.weak		__nv_reservedSMEM_offset_0_alias
	.size		__nv_reservedSMEM_offset_0_alias, 0, 64
	.other		__nv_reservedSMEM_offset_0_alias,@"STO_CUDA_RESERVED_SHARED STV_DEFAULT"
__nv_reservedSMEM_offset_0_alias:
	.zero		0
	.zero		64


//--------------------- .nv.constant0._Z6VecAddPfS_S_i --------------------------
	.section	.nv.constant0._Z6VecAddPfS_S_i,"a",@progbits
	.sectionflags	@""
	.align	4
.nv.constant0._Z6VecAddPfS_S_i:
	.zero		924


//--------------------- SYMBOLS --------------------------

	.type		.nv.reservedSmem.offset0,@object
	.size		.nv.reservedSmem.offset0,0x4
	.type		vprintf,@function
